	.headerflags	@"EF_CUDA_TEXMODE_UNIFIED EF_CUDA_64BIT_ADDRESS EF_CUDA_ACCELERATORS EF_CUDA_SM90 EF_CUDA_VIRTUAL_SM(EF_CUDA_SM90)"
	.elftype	@"ET_EXEC"


//--------------------- .nv.info                  --------------------------
	.section	.nv.info,"",@"SHT_CUDA_INFO"
	.align	4


	//----- nvinfo : EIATTR_REGCOUNT
	.align		4
        /*0000*/ 	.byte	0x04, 0x2f
        /*0002*/ 	.short	(.L_1 - .L_0)
	.align		4
.L_0:
        /*0004*/ 	.word	index@(triton_poi_fused_convolution_relu_0)
        /*0008*/ 	.word	0x0000000c


	//----- nvinfo : EIATTR_MIN_STACK_SIZE
	.align		4
.L_1:
        /*000c*/ 	.byte	0x04, 0x12
        /*000e*/ 	.short	(.L_3 - .L_2)
	.align		4
.L_2:
        /*0010*/ 	.word	index@(triton_poi_fused_convolution_relu_0)
        /*0014*/ 	.word	0x00000000


	//----- nvinfo : EIATTR_FRAME_SIZE
	.align		4
.L_3:
        /*0018*/ 	.byte	0x04, 0x11
        /*001a*/ 	.short	(.L_5 - .L_4)
	.align		4
.L_4:
        /*001c*/ 	.word	index@(triton_poi_fused_convolution_relu_0)
        /*0020*/ 	.word	0x00000000


	//----- nvinfo : EIATTR_MIN_STACK_SIZE
	.align		4
.L_5:
        /*0024*/ 	.byte	0x04, 0x12
        /*0026*/ 	.short	(.L_7 - .L_6)
	.align		4
.L_6:
        /*0028*/ 	.word	index@(triton_poi_fused_convolution_relu_0)
        /*002c*/ 	.word	0x00000000
.L_7:


//--------------------- .nv.info.triton_poi_fused_convolution_relu_0 --------------------------
	.section	.nv.info.triton_poi_fused_convolution_relu_0,"",@"SHT_CUDA_INFO"
	.sectionflags	@""
	.align	4


	//----- nvinfo : EIATTR_CUDA_API_VERSION
	.align		4
        /*0000*/ 	.byte	0x04, 0x37
        /*0002*/ 	.short	(.L_9 - .L_8)
.L_8:
        /*0004*/ 	.word	0x0000007c


	//----- nvinfo : EIATTR_KPARAM_INFO
	.align		4
.L_9:
        /*0008*/ 	.byte	0x04, 0x17
        /*000a*/ 	.short	(.L_11 - .L_10)
.L_10:
        /*000c*/ 	.word	0x00000000
        /*0010*/ 	.short	0x0002
        /*0012*/ 	.short	0x0010
        /*0014*/ 	.byte	0x00, 0xf0, 0x11, 0x00


	//----- nvinfo : EIATTR_KPARAM_INFO
	.align		4
.L_11:
        /*0018*/ 	.byte	0x04, 0x17
        /*001a*/ 	.short	(.L_13 - .L_12)
.L_12:
        /*001c*/ 	.word	0x00000000
        /*0020*/ 	.short	0x0001
        /*0022*/ 	.short	0x0008
        /*0024*/ 	.byte	0x00, 0xf4, 0x21, 0x00


	//----- nvinfo : EIATTR_KPARAM_INFO
	.align		4
.L_13:
        /*0028*/ 	.byte	0x04, 0x17
        /*002a*/ 	.short	(.L_15 - .L_14)
.L_14:
        /*002c*/ 	.word	0x00000000
        /*0030*/ 	.short	0x0000
        /*0032*/ 	.short	0x0000
        /*0034*/ 	.byte	0x00, 0xf4, 0x21, 0x00


	//----- nvinfo : EIATTR_SPARSE_MMA_MASK
	.align		4
.L_15:
        /*0038*/ 	.byte	0x03, 0x50
        /*003a*/ 	.short	0x0000


	//----- nvinfo : EIATTR_MAXREG_COUNT
	.align		4
        /*003c*/ 	.byte	0x03, 0x1b
        /*003e*/ 	.short	0x00ff


	//----- nvinfo : EIATTR_EXIT_INSTR_OFFSETS
	.align		4
        /*0040*/ 	.byte	0x04, 0x1c
        /*0042*/ 	.short	(.L_17 - .L_16)


	//   ....[0]....
.L_16:
        /*0044*/ 	.word	0x00000180


	//----- nvinfo : EIATTR_REQNTID
	.align		4
.L_17:
        /*0048*/ 	.byte	0x04, 0x10
        /*004a*/ 	.short	(.L_19 - .L_18)
.L_18:
        /*004c*/ 	.word	0x00000080
        /*0050*/ 	.word	0x00000001
        /*0054*/ 	.word	0x00000001


	//----- nvinfo : EIATTR_CBANK_PARAM_SIZE
	.align		4
.L_19:
        /*0058*/ 	.byte	0x03, 0x19
        /*005a*/ 	.short	0x0014


	//----- nvinfo : EIATTR_PARAM_CBANK
	.align		4
        /*005c*/ 	.byte	0x04, 0x0a
        /*005e*/ 	.short	(.L_21 - .L_20)
	.align		4
.L_20:
        /*0060*/ 	.word	index@(.nv.constant0.triton_poi_fused_convolution_relu_0)
        /*0064*/ 	.short	0x0210
        /*0066*/ 	.short	0x0014


	//----- nvinfo : EIATTR_SW_WAR
	.align		4
.L_21:
        /*0068*/ 	.byte	0x04, 0x36
        /*006a*/ 	.short	(.L_23 - .L_22)
.L_22:
        /*006c*/ 	.word	0x00000008
.L_23:


//--------------------- .nv.callgraph             --------------------------
	.section	.nv.callgraph,"",@"SHT_CUDA_CALLGRAPH"
	.align	4
	.sectionentsize	8
	.align		4
        /*0000*/ 	.word	0x00000000
	.align		4
        /*0004*/ 	.word	0xffffffff
	.align		4
        /*0008*/ 	.word	0x00000000
	.align		4
        /*000c*/ 	.word	0xfffffffe
	.align		4
        /*0010*/ 	.word	0x00000000
	.align		4
        /*0014*/ 	.word	0xfffffffd
	.align		4
        /*0018*/ 	.word	0x00000000
	.align		4
        /*001c*/ 	.word	0xfffffffc


//--------------------- .text.triton_poi_fused_convolution_relu_0 --------------------------
	.section	.text.triton_poi_fused_convolution_relu_0,"ax",@progbits
	.align	128
        .global         triton_poi_fused_convolution_relu_0
        .type           triton_poi_fused_convolution_relu_0,@function
        .size           triton_poi_fused_convolution_relu_0,(.L_x_1 - triton_poi_fused_convolution_relu_0)
        .other          triton_poi_fused_convolution_relu_0,@"STO_CUDA_ENTRY STV_DEFAULT"
triton_poi_fused_convolution_relu_0:
.text.triton_poi_fused_convolution_relu_0:
[----:B------:R-:W-:Y:S01]  /*0000*/  LDC R1, c[0x0][0x28] ;  /* 0x00000a00ff017b82 */ /* 0x000fe20000000800 */
[----:B------:R-:W1:Y:S07]  /*0010*/  S2R R0, SR_TID.X ;  /* 0x0000000000007919 */ /* 0x000e6e0000002100 */
[----:B------:R-:W2:Y:S01]  /*0020*/  LDC.64 R4, c[0x0][0x218] ;  /* 0x00008600ff047b82 */ /* 0x000ea20000000a00 */
[----:B------:R-:W-:Y:S01]  /*0030*/  ULDC.64 UR4, c[0x0][0x208] ;  /* 0x0000820000047ab9 */ /* 0x000fe20000000a00 */
[----:B------:R-:W3:Y:S01]  /*0040*/  S2R R7, SR_CTAID.X ;  /* 0x0000000000077919 */ /* 0x000ee20000002500 */
[----:B-1----:R-:W-:-:S02]  /*0050*/  LOP3.LUT R0, R0, 0x7f, RZ, 0xc0, !PT ;  /* 0x0000007f00007812 */ /* 0x002fc400078ec0ff */
[----:B---3--:R-:W-:-:S03]  /*0060*/  SHF.R.S32.HI R2, RZ, 0x18, R7 ;  /* 0x00000018ff027819 */ /* 0x008fc60000011407 */
[----:B------:R-:W-:Y:S01]  /*0070*/  IMAD R7, R7, 0x80, R0 ;  /* 0x0000008007077824 */ /* 0x000fe200078e0200 */
[----:B------:R-:W-:Y:S02]  /*0080*/  SGXT R0, R2, 0x1 ;  /* 0x000000010200781a */ /* 0x000fe40000000200 */
[----:B------:R-:W1:Y:S02]  /*0090*/  LDC.64 R2, c[0x0][0x210] ;  /* 0x00008400ff027b82 */ /* 0x000e640000000a00 */
[----:B------:R-:W-:-:S04]  /*00a0*/  LEA.HI R0, R0, R7, RZ, 0x4 ;  /* 0x0000000700007211 */ /* 0x000fc800078f20ff */
[--C-:B------:R-:W-:Y:S02]  /*00b0*/  SHF.R.S32.HI R6, RZ, 0x4, R0.reuse ;  /* 0x00000004ff067819 */ /* 0x100fe40000011400 */
[----:B------:R-:W-:-:S04]  /*00c0*/  SHF.R.S32.HI R9, RZ, 0x1f, R0 ;  /* 0x0000001fff097819 */ /* 0x000fc80000011400 */
[----:B------:R-:W-:-:S04]  /*00d0*/  LEA.HI R9, R9, R6, RZ, 0x6 ;  /* 0x0000000609097211 */ /* 0x000fc800078f30ff */
[----:B------:R-:W-:-:S05]  /*00e0*/  LOP3.LUT R9, R9, 0xffffffc0, RZ, 0xc0, !PT ;  /* 0xffffffc009097812 */ /* 0x000fca00078ec0ff */
[----:B------:R-:W-:Y:S02]  /*00f0*/  IMAD.IADD R9, R6, 0x1, -R9 ;  /* 0x0000000106097824 */ /* 0x000fe400078e0a09 */
[----:B-1----:R-:W-:-:S04]  /*0100*/  IMAD.WIDE R2, R7, 0x4, R2 ;  /* 0x0000000407027825 */ /* 0x002fc800078e0202 */
[----:B--2---:R-:W-:Y:S01]  /*0110*/  IMAD.WIDE R4, R9, 0x4, R4 ;  /* 0x0000000409047825 */ /* 0x004fe200078e0204 */
[----:B------:R-:W2:Y:S05]  /*0120*/  LDG.E R0, desc[UR4][R2.64] ;  /* 0x0000000402007981 */ /* 0x000eaa000c1e1900 */
[----:B------:R-:W2:Y:S02]  /*0130*/  LDG.E.EL R5, desc[UR4][R4.64] ;  /* 0x0000000404057981 */ /* 0x000ea4000c2e1900 */
[C---:B--2---:R-:W-:Y:S01]  /*0140*/  FADD R6, R0.reuse, R5 ;  /* 0x0000000500067221 */ /* 0x044fe20000000000 */
[----:B------:R-:W-:-:S04]  /*0150*/  FSETP.GEU.AND P0, PT, R0, -R5, PT ;  /* 0x800000050000720b */ /* 0x000fc80003f0e000 */
[----:B------:R-:W-:-:S05]  /*0160*/  FSEL R7, R6, RZ, P0 ;  /* 0x000000ff06077208 */ /* 0x000fca0000000000 */
[----:B------:R-:W-:Y:S01]  /*0170*/  STG.E desc[UR4][R2.64], R7 ;  /* 0x0000000702007986 */ /* 0x000fe2000c101904 */
[----:B------:R-:W-:Y:S05]  /*0180*/  EXIT ;  /* 0x000000000000794d */ /* 0x000fea0003800000 */
.L_x_0:
[----:B------:R-:W-:-:S00]  /*0190*/  BRA `(.L_x_0) ;  /* 0xfffffffc00fc7947 */ /* 0x000fc0000383ffff */
[----:B------:R-:W-:-:S00]  /*01a0*/  NOP ;  /* 0x0000000000007918 */ /* 0x000fc00000000000 */
        /* <DEDUP_REMOVED lines=13> */
.L_x_1:


//--------------------- .nv.constant0.triton_poi_fused_convolution_relu_0 --------------------------
	.section	.nv.constant0.triton_poi_fused_convolution_relu_0,"a",@progbits
	.sectionflags	@""
	.align	4
.nv.constant0.triton_poi_fused_convolution_relu_0:
	.zero		548
